//
// Generated by NVIDIA NVVM Compiler
//
// Compiler Build ID: CL-36424714
// Cuda compilation tools, release 13.0, V13.0.88
// Based on NVVM 20.0.0
//

.version 9.0
.target sm_100
.address_size 64

	// .globl	_Z9matrixAddPfS_S_ii

.visible .entry _Z9matrixAddPfS_S_ii(
	.param .u64 .ptr .align 1 _Z9matrixAddPfS_S_ii_param_0,
	.param .u64 .ptr .align 1 _Z9matrixAddPfS_S_ii_param_1,
	.param .u64 .ptr .align 1 _Z9matrixAddPfS_S_ii_param_2,
	.param .u32 _Z9matrixAddPfS_S_ii_param_3,
	.param .u32 _Z9matrixAddPfS_S_ii_param_4
)
{
	.reg .pred 	%p<2>;
	.reg .b32 	%r<14>;
	.reg .b32 	%f<4>;
	.reg .b64 	%rd<11>;

	ld.param.u64 	%rd1, [_Z9matrixAddPfS_S_ii_param_0];
	ld.param.u64 	%rd2, [_Z9matrixAddPfS_S_ii_param_1];
	ld.param.u64 	%rd3, [_Z9matrixAddPfS_S_ii_param_2];
	ld.param.u32 	%r2, [_Z9matrixAddPfS_S_ii_param_3];
	ld.param.u32 	%r3, [_Z9matrixAddPfS_S_ii_param_4];
	mov.u32 	%r4, %ctaid.x;
	mov.u32 	%r5, %ctaid.y;
	mov.u32 	%r6, %nctaid.x;
	mad.lo.s32 	%r7, %r5, %r6, %r4;
	mov.u32 	%r8, %ntid.x;
	mov.u32 	%r9, %ntid.y;
	mov.u32 	%r10, %tid.x;
	mov.u32 	%r11, %tid.y;
	mad.lo.s32 	%r12, %r7, %r9, %r11;
	mad.lo.s32 	%r1, %r12, %r8, %r10;
	mul.lo.s32 	%r13, %r3, %r2;
	setp.ge.s32 	%p1, %r1, %r13;
	@%p1 bra 	$L__BB0_2;
	cvta.to.global.u64 	%rd4, %rd1;
	cvta.to.global.u64 	%rd5, %rd2;
	cvta.to.global.u64 	%rd6, %rd3;
	mul.wide.s32 	%rd7, %r1, 4;
	add.s64 	%rd8, %rd4, %rd7;
	ld.global.f32 	%f1, [%rd8];
	add.s64 	%rd9, %rd5, %rd7;
	ld.global.f32 	%f2, [%rd9];
	add.f32 	%f3, %f1, %f2;
	add.s64 	%rd10, %rd6, %rd7;
	st.global.f32 	[%rd10], %f3;
$L__BB0_2:
	ret;

}


// ===== COMPILED SASS (sm_100) =====

	.target	sm_100

	.elftype	@"ET_EXEC"


//--------------------- .note.nv.tkinfo           --------------------------
	.section	.note.nv.tkinfo,"",@"SHT_NOTE"
	.sectionflags	@"SHF_NOTE_NV_TKINFO"
	.tkinfo
        /*0018*/ 	.word	0x00000002
        /*0030*/ 	.string	""
        /*0030*/ 	.string	"ptxas"
        /*0030*/ 	.string	"Cuda compilation tools, release 13.0, V13.0.88"
        /*0030*/ 	.string	"Build cuda_13.0.r13.0/compiler.36424714_0"
        /*0030*/ 	.string	"-arch sm_100 -m 64 "



//--------------------- .note.nv.cuinfo           --------------------------
	.section	.note.nv.cuinfo,"",@"SHT_NOTE"
	.sectionflags	@"SHF_NOTE_NV_CUINFO"
        /*0018*/ 	.short	0x0002
        /*001a*/ 	.short	0x0064
        /*001c*/ 	.short	0x0082
	.zero		2


//--------------------- .nv.info                  --------------------------
	.section	.nv.info,"",@"SHT_CUDA_INFO"
	.align	4


	//----- nvinfo : EIATTR_REGCOUNT
	.align		4
        /*0000*/ 	.byte	0x04, 0x2f
        /*0002*/ 	.short	(.L_1 - .L_0)
	.align		4
.L_0:
        /*0004*/ 	.word	index@(_Z9matrixAddPfS_S_ii)
        /*0008*/ 	.word	0x0000000c


	//----- nvinfo : EIATTR_FRAME_SIZE
	.align		4
.L_1:
        /*000c*/ 	.byte	0x04, 0x11
        /*000e*/ 	.short	(.L_3 - .L_2)
	.align		4
.L_2:
        /*0010*/ 	.word	index@(_Z9matrixAddPfS_S_ii)
        /*0014*/ 	.word	0x00000000


	//----- nvinfo : EIATTR_MIN_STACK_SIZE
	.align		4
.L_3:
        /*0018*/ 	.byte	0x04, 0x12
        /*001a*/ 	.short	(.L_5 - .L_4)
	.align		4
.L_4:
        /*001c*/ 	.word	index@(_Z9matrixAddPfS_S_ii)
        /*0020*/ 	.word	0x00000000
.L_5:


//--------------------- .nv.compat                --------------------------
	.section	.nv.compat,"",@"SHT_CUDA_COMPAT_INFO"
	.align	4
        /*0000*/ 	.byte	0x02, 0x09, 0x00, 0x00, 0x02, 0x02, 0x01, 0x00, 0x02, 0x05, 0x05, 0x00, 0x03, 0x07, 0x01, 0x01
        /*0010*/ 	.byte	0x02, 0x03, 0x00, 0x00, 0x02, 0x06, 0x01, 0x00, 0x04, 0x0b, 0x08, 0x00, 0x09, 0x00, 0x00, 0x00
        /*0020*/ 	.byte	0x00, 0x00, 0x00, 0x00


//--------------------- .nv.info._Z9matrixAddPfS_S_ii --------------------------
	.section	.nv.info._Z9matrixAddPfS_S_ii,"",@"SHT_CUDA_INFO"
	.sectionflags	@""
	.align	4


	//----- nvinfo : EIATTR_CUDA_API_VERSION
	.align		4
        /*0000*/ 	.byte	0x04, 0x37
        /*0002*/ 	.short	(.L_7 - .L_6)
.L_6:
        /*0004*/ 	.word	0x00000082


	//----- nvinfo : EIATTR_KPARAM_INFO
	.align		4
.L_7:
        /*0008*/ 	.byte	0x04, 0x17
        /*000a*/ 	.short	(.L_9 - .L_8)
.L_8:
        /*000c*/ 	.word	0x00000000
        /*0010*/ 	.short	0x0004
        /*0012*/ 	.short	0x001c
        /*0014*/ 	.byte	0x00, 0xf0, 0x11, 0x00


	//----- nvinfo : EIATTR_KPARAM_INFO
	.align		4
.L_9:
        /*0018*/ 	.byte	0x04, 0x17
        /*001a*/ 	.short	(.L_11 - .L_10)
.L_10:
        /*001c*/ 	.word	0x00000000
        /*0020*/ 	.short	0x0003
        /*0022*/ 	.short	0x0018
        /*0024*/ 	.byte	0x00, 0xf0, 0x11, 0x00


	//----- nvinfo : EIATTR_KPARAM_INFO
	.align		4
.L_11:
        /*0028*/ 	.byte	0x04, 0x17
        /*002a*/ 	.short	(.L_13 - .L_12)
.L_12:
        /*002c*/ 	.word	0x00000000
        /*0030*/ 	.short	0x0002
        /*0032*/ 	.short	0x0010
        /*0034*/ 	.byte	0x00, 0xf5, 0x21, 0x00


	//----- nvinfo : EIATTR_KPARAM_INFO
	.align		4
.L_13:
        /*0038*/ 	.byte	0x04, 0x17
        /*003a*/ 	.short	(.L_15 - .L_14)
.L_14:
        /*003c*/ 	.word	0x00000000
        /*0040*/ 	.short	0x0001
        /*0042*/ 	.short	0x0008
        /*0044*/ 	.byte	0x00, 0xf5, 0x21, 0x00


	//----- nvinfo : EIATTR_KPARAM_INFO
	.align		4
.L_15:
        /*0048*/ 	.byte	0x04, 0x17
        /*004a*/ 	.short	(.L_17 - .L_16)
.L_16:
        /*004c*/ 	.word	0x00000000
        /*0050*/ 	.short	0x0000
        /*0052*/ 	.short	0x0000
        /*0054*/ 	.byte	0x00, 0xf5, 0x21, 0x00


	//----- nvinfo : EIATTR_SPARSE_MMA_MASK
	.align		4
.L_17:
        /*0058*/ 	.byte	0x03, 0x50
        /*005a*/ 	.short	0x0000


	//----- nvinfo : EIATTR_MAXREG_COUNT
	.align		4
        /*005c*/ 	.byte	0x03, 0x1b
        /*005e*/ 	.short	0x00ff


	//----- nvinfo : EIATTR_MERCURY_ISA_VERSION
	.align		4
        /*0060*/ 	.byte	0x03, 0x5f
        /*0062*/ 	.short	0x0101


	//----- nvinfo : EIATTR_VRC_CTA_INIT_COUNT
	.align		4
        /*0064*/ 	.byte	0x02, 0x4a
	.zero		1
	.zero		1


	//----- nvinfo : EIATTR_EXIT_INSTR_OFFSETS
	.align		4
        /*0068*/ 	.byte	0x04, 0x1c
        /*006a*/ 	.short	(.L_19 - .L_18)


	//   ....[0]....
.L_18:
        /*006c*/ 	.word	0x000000e0


	//   ....[1]....
        /*0070*/ 	.word	0x000001a0


	//----- nvinfo : EIATTR_CBANK_PARAM_SIZE
	.align		4
.L_19:
        /*0074*/ 	.byte	0x03, 0x19
        /*0076*/ 	.short	0x0020


	//----- nvinfo : EIATTR_PARAM_CBANK
	.align		4
        /*0078*/ 	.byte	0x04, 0x0a
        /*007a*/ 	.short	(.L_21 - .L_20)
	.align		4
.L_20:
        /*007c*/ 	.word	index@(.nv.constant0._Z9matrixAddPfS_S_ii)
        /*0080*/ 	.short	0x0380
        /*0082*/ 	.short	0x0020


	//----- nvinfo : EIATTR_SW_WAR
	.align		4
.L_21:
        /*0084*/ 	.byte	0x04, 0x36
        /*0086*/ 	.short	(.L_23 - .L_22)
.L_22:
        /*0088*/ 	.word	0x00000008
.L_23:


//--------------------- .nv.callgraph             --------------------------
	.section	.nv.callgraph,"",@"SHT_CUDA_CALLGRAPH"
	.align	4
	.sectionentsize	8
	.align		4
        /*0000*/ 	.word	0x00000000
	.align		4
        /*0004*/ 	.word	0xffffffff
	.align		4
        /*0008*/ 	.word	0x00000000
	.align		4
        /*000c*/ 	.word	0xfffffffe
	.align		4
        /*0010*/ 	.word	0x00000000
	.align		4
        /*0014*/ 	.word	0xfffffffd
	.align		4
        /*0018*/ 	.word	0x00000000
	.align		4
        /*001c*/ 	.word	0xfffffffc


//--------------------- .text._Z9matrixAddPfS_S_ii --------------------------
	.section	.text._Z9matrixAddPfS_S_ii,"ax",@progbits
	.align	128
        .global         _Z9matrixAddPfS_S_ii
        .type           _Z9matrixAddPfS_S_ii,@function
        .size           _Z9matrixAddPfS_S_ii,(.L_x_1 - _Z9matrixAddPfS_S_ii)
        .other          _Z9matrixAddPfS_S_ii,@"STO_CUDA_ENTRY STV_DEFAULT"
_Z9matrixAddPfS_S_ii:
.text._Z9matrixAddPfS_S_ii:
[----:B------:R-:W-:Y:S01]  /*0000*/  LDC R1, c[0x0][0x37c] ;  /* 0x0000df00ff017b82 */ /* 0x000fe20000000800 */
[----:B------:R-:W0:Y:S07]  /*0010*/  S2R R3, SR_TID.Y ;  /* 0x0000000000037919 */ /* 0x000e2e0000002200 */
[----:B------:R-:W-:Y:S01]  /*0020*/  S2UR UR4, SR_CTAID.X ;  /* 0x00000000000479c3 */ /* 0x000fe20000002500 */
[----:B------:R-:W1:Y:S01]  /*0030*/  LDCU UR6, c[0x0][0x370] ;  /* 0x00006e00ff0677ac */ /* 0x000e620008000800 */
[----:B------:R-:W2:Y:S01]  /*0040*/  S2R R9, SR_TID.X ;  /* 0x0000000000097919 */ /* 0x000ea20000002100 */
[----:B------:R-:W2:Y:S05]  /*0050*/  LDCU UR7, c[0x0][0x360] ;  /* 0x00006c00ff0777ac */ /* 0x000eaa0008000800 */
[----:B------:R-:W1:Y:S01]  /*0060*/  S2UR UR5, SR_CTAID.Y ;  /* 0x00000000000579c3 */ /* 0x000e620000002600 */
[----:B------:R-:W3:Y:S07]  /*0070*/  LDCU.64 UR8, c[0x0][0x398] ;  /* 0x00007300ff0877ac */ /* 0x000eee0008000a00 */
[----:B------:R-:W0:Y:S01]  /*0080*/  LDC R0, c[0x0][0x364] ;  /* 0x0000d900ff007b82 */ /* 0x000e220000000800 */
[----:B-1----:R-:W-:-:S06]  /*0090*/  UIMAD UR4, UR5, UR6, UR4 ;  /* 0x00000006050472a4 */ /* 0x002fcc000f8e0204 */
[----:B0-----:R-:W-:Y:S01]  /*00a0*/  IMAD R0, R0, UR4, R3 ;  /* 0x0000000400007c24 */ /* 0x001fe2000f8e0203 */
[----:B---3--:R-:W-:-:S03]  /*00b0*/  UIMAD UR4, UR9, UR8, URZ ;  /* 0x00000008090472a4 */ /* 0x008fc6000f8e02ff */
[----:B--2---:R-:W-:-:S05]  /*00c0*/  IMAD R9, R0, UR7, R9 ;  /* 0x0000000700097c24 */ /* 0x004fca000f8e0209 */
[----:B------:R-:W-:-:S13]  /*00d0*/  ISETP.GE.AND P0, PT, R9, UR4, PT ;  /* 0x0000000409007c0c */ /* 0x000fda000bf06270 */
[----:B------:R-:W-:Y:S05]  /*00e0*/  @P0 EXIT ;  /* 0x000000000000094d */ /* 0x000fea0003800000 */
[----:B------:R-:W0:Y:S01]  /*00f0*/  LDC.64 R2, c[0x0][0x380] ;  /* 0x0000e000ff027b82 */ /* 0x000e220000000a00 */
[----:B------:R-:W1:Y:S07]  /*0100*/  LDCU.64 UR4, c[0x0][0x358] ;  /* 0x00006b00ff0477ac */ /* 0x000e6e0008000a00 */
[----:B------:R-:W2:Y:S08]  /*0110*/  LDC.64 R4, c[0x0][0x388] ;  /* 0x0000e200ff047b82 */ /* 0x000eb00000000a00 */
[----:B------:R-:W3:Y:S01]  /*0120*/  LDC.64 R6, c[0x0][0x390] ;  /* 0x0000e400ff067b82 */ /* 0x000ee20000000a00 */
[----:B0-----:R-:W-:-:S06]  /*0130*/  IMAD.WIDE R2, R9, 0x4, R2 ;  /* 0x0000000409027825 */ /* 0x001fcc00078e0202 */
[----:B-1----:R-:W4:Y:S01]  /*0140*/  LDG.E R2, desc[UR4][R2.64] ;  /* 0x0000000402027981 */ /* 0x002f22000c1e1900 */
[----:B--2---:R-:W-:-:S06]  /*0150*/  IMAD.WIDE R4, R9, 0x4, R4 ;  /* 0x0000000409047825 */ /* 0x004fcc00078e0204 */
[----:B------:R-:W4:Y:S01]  /*0160*/  LDG.E R5, desc[UR4][R4.64] ;  /* 0x0000000404057981 */ /* 0x000f22000c1e1900 */
[----:B---3--:R-:W-:-:S04]  /*0170*/  IMAD.WIDE R6, R9, 0x4, R6 ;  /* 0x0000000409067825 */ /* 0x008fc800078e0206 */
[----:B----4-:R-:W-:-:S05]  /*0180*/  FADD R9, R2, R5 ;  /* 0x0000000502097221 */ /* 0x010fca0000000000 */
[----:B------:R-:W-:Y:S01]  /*0190*/  STG.E desc[UR4][R6.64], R9 ;  /* 0x0000000906007986 */ /* 0x000fe2000c101904 */
[----:B------:R-:W-:Y:S05]  /*01a0*/  EXIT ;  /* 0x000000000000794d */ /* 0x000fea0003800000 */
.L_x_0:
[----:B------:R-:W-:-:S00]  /*01b0*/  BRA `(.L_x_0) ;  /* 0xfffffffc00fc7947 */ /* 0x000fc0000383ffff */
[----:B------:R-:W-:-:S00]  /*01c0*/  NOP ;  /* 0x0000000000007918 */ /* 0x000fc00000000000 */
        /* <DEDUP_REMOVED lines=11> */
.L_x_1:


//--------------------- .nv.shared.reserved.0     --------------------------
	.section	.nv.shared.reserved.0,"aw",@nobits
	.weak		__nv_reservedSMEM_offset_0_alias
	.size		__nv_reservedSMEM_offset_0_alias, 0, 64
	.other		__nv_reservedSMEM_offset_0_alias,@"STO_CUDA_RESERVED_SHARED STV_DEFAULT"
__nv_reservedSMEM_offset_0_alias:
	.zero		0
	.zero		64


//--------------------- .nv.constant0._Z9matrixAddPfS_S_ii --------------------------
	.section	.nv.constant0._Z9matrixAddPfS_S_ii,"a",@progbits
	.sectionflags	@""
	.align	4
.nv.constant0._Z9matrixAddPfS_S_ii:
	.zero		928


//--------------------- SYMBOLS --------------------------

	.type		.nv.reservedSmem.offset0,@object
	.size		.nv.reservedSmem.offset0,0x4
